//
// Generated by NVIDIA NVVM Compiler
//
// Compiler Build ID: CL-36424714
// Cuda compilation tools, release 13.0, V13.0.88
// Based on NVVM 20.0.0
//

.version 9.0
.target sm_100
.address_size 64

	// .globl	_Z10prefix_sumPiS_
// _ZZ10prefix_sumPiS_E1s has been demoted

.visible .entry _Z10prefix_sumPiS_(
	.param .u64 .ptr .align 1 _Z10prefix_sumPiS__param_0,
	.param .u64 .ptr .align 1 _Z10prefix_sumPiS__param_1
)
{
	.reg .pred 	%p<7>;
	.reg .b32 	%r<27>;
	.reg .b64 	%rd<9>;
	// demoted variable
	.shared .align 4 .b8 _ZZ10prefix_sumPiS_E1s[2048];
	ld.param.u64 	%rd1, [_Z10prefix_sumPiS__param_0];
	ld.param.u64 	%rd2, [_Z10prefix_sumPiS__param_1];
	mov.u32 	%r1, %tid.x;
	mov.u32 	%r2, %ntid.x;
	mov.u32 	%r10, %ctaid.x;
	mad.lo.s32 	%r3, %r2, %r10, %r1;
	setp.gt.s32 	%p1, %r3, 511;
	shl.b32 	%r11, %r1, 2;
	mov.u32 	%r12, _ZZ10prefix_sumPiS_E1s;
	add.s32 	%r4, %r12, %r11;
	@%p1 bra 	$L__BB0_2;
	cvta.to.global.u64 	%rd3, %rd1;
	mul.wide.s32 	%rd4, %r3, 4;
	add.s64 	%rd5, %rd3, %rd4;
	ld.global.u32 	%r14, [%rd5];
	st.shared.u32 	[%r4], %r14;
	bra.uni 	$L__BB0_3;
$L__BB0_2:
	mov.b32 	%r13, 0;
	st.shared.u32 	[%r4], %r13;
$L__BB0_3:
	bar.sync 	0;
	setp.lt.u32 	%p2, %r2, 2;
	@%p2 bra 	$L__BB0_10;
	mov.b32 	%r25, 1;
$L__BB0_5:
	setp.lt.u32 	%p3, %r1, %r25;
	@%p3 bra 	$L__BB0_7;
	ld.shared.u32 	%r17, [%r4];
	sub.s32 	%r18, %r1, %r25;
	shl.b32 	%r19, %r18, 2;
	add.s32 	%r21, %r12, %r19;
	ld.shared.u32 	%r22, [%r21];
	add.s32 	%r26, %r22, %r17;
$L__BB0_7:
	setp.lt.u32 	%p4, %r1, %r25;
	bar.sync 	0;
	@%p4 bra 	$L__BB0_9;
	st.shared.u32 	[%r4], %r26;
$L__BB0_9:
	shl.b32 	%r25, %r25, 1;
	setp.lt.u32 	%p5, %r25, %r2;
	@%p5 bra 	$L__BB0_5;
$L__BB0_10:
	setp.gt.u32 	%p6, %r1, 511;
	@%p6 bra 	$L__BB0_12;
	ld.shared.u32 	%r23, [%r4];
	cvta.to.global.u64 	%rd6, %rd2;
	mul.wide.s32 	%rd7, %r3, 4;
	add.s64 	%rd8, %rd6, %rd7;
	st.global.u32 	[%rd8], %r23;
$L__BB0_12:
	ret;

}


// ===== COMPILED SASS (sm_100) =====

	.target	sm_100

	.elftype	@"ET_EXEC"


//--------------------- .note.nv.tkinfo           --------------------------
	.section	.note.nv.tkinfo,"",@"SHT_NOTE"
	.sectionflags	@"SHF_NOTE_NV_TKINFO"
	.tkinfo
        /*0018*/ 	.word	0x00000002
        /*0030*/ 	.string	""
        /*0030*/ 	.string	"ptxas"
        /*0030*/ 	.string	"Cuda compilation tools, release 13.0, V13.0.88"
        /*0030*/ 	.string	"Build cuda_13.0.r13.0/compiler.36424714_0"
        /*0030*/ 	.string	"-arch sm_100 -m 64 "



//--------------------- .note.nv.cuinfo           --------------------------
	.section	.note.nv.cuinfo,"",@"SHT_NOTE"
	.sectionflags	@"SHF_NOTE_NV_CUINFO"
        /*0018*/ 	.short	0x0002
        /*001a*/ 	.short	0x0064
        /*001c*/ 	.short	0x0082
	.zero		2


//--------------------- .nv.info                  --------------------------
	.section	.nv.info,"",@"SHT_CUDA_INFO"
	.align	4


	//----- nvinfo : EIATTR_REGCOUNT
	.align		4
        /*0000*/ 	.byte	0x04, 0x2f
        /*0002*/ 	.short	(.L_1 - .L_0)
	.align		4
.L_0:
        /*0004*/ 	.word	index@(_Z10prefix_sumPiS_)
        /*0008*/ 	.word	0x0000000a


	//----- nvinfo : EIATTR_FRAME_SIZE
	.align		4
.L_1:
        /*000c*/ 	.byte	0x04, 0x11
        /*000e*/ 	.short	(.L_3 - .L_2)
	.align		4
.L_2:
        /*0010*/ 	.word	index@(_Z10prefix_sumPiS_)
        /*0014*/ 	.word	0x00000000


	//----- nvinfo : EIATTR_MIN_STACK_SIZE
	.align		4
.L_3:
        /*0018*/ 	.byte	0x04, 0x12
        /*001a*/ 	.short	(.L_5 - .L_4)
	.align		4
.L_4:
        /*001c*/ 	.word	index@(_Z10prefix_sumPiS_)
        /*0020*/ 	.word	0x00000000
.L_5:


//--------------------- .nv.compat                --------------------------
	.section	.nv.compat,"",@"SHT_CUDA_COMPAT_INFO"
	.align	4
        /*0000*/ 	.byte	0x02, 0x09, 0x00, 0x00, 0x02, 0x02, 0x01, 0x00, 0x02, 0x05, 0x05, 0x00, 0x03, 0x07, 0x01, 0x01
        /*0010*/ 	.byte	0x02, 0x03, 0x00, 0x00, 0x02, 0x06, 0x01, 0x00, 0x04, 0x0b, 0x08, 0x00, 0x09, 0x00, 0x00, 0x00
        /*0020*/ 	.byte	0x00, 0x00, 0x00, 0x00


//--------------------- .nv.info._Z10prefix_sumPiS_ --------------------------
	.section	.nv.info._Z10prefix_sumPiS_,"",@"SHT_CUDA_INFO"
	.sectionflags	@""
	.align	4


	//----- nvinfo : EIATTR_CUDA_API_VERSION
	.align		4
        /*0000*/ 	.byte	0x04, 0x37
        /*0002*/ 	.short	(.L_7 - .L_6)
.L_6:
        /*0004*/ 	.word	0x00000082


	//----- nvinfo : EIATTR_KPARAM_INFO
	.align		4
.L_7:
        /*0008*/ 	.byte	0x04, 0x17
        /*000a*/ 	.short	(.L_9 - .L_8)
.L_8:
        /*000c*/ 	.word	0x00000000
        /*0010*/ 	.short	0x0001
        /*0012*/ 	.short	0x0008
        /*0014*/ 	.byte	0x00, 0xf5, 0x21, 0x00


	//----- nvinfo : EIATTR_KPARAM_INFO
	.align		4
.L_9:
        /*0018*/ 	.byte	0x04, 0x17
        /*001a*/ 	.short	(.L_11 - .L_10)
.L_10:
        /*001c*/ 	.word	0x00000000
        /*0020*/ 	.short	0x0000
        /*0022*/ 	.short	0x0000
        /*0024*/ 	.byte	0x00, 0xf5, 0x21, 0x00


	//----- nvinfo : EIATTR_SPARSE_MMA_MASK
	.align		4
.L_11:
        /*0028*/ 	.byte	0x03, 0x50
        /*002a*/ 	.short	0x0000


	//----- nvinfo : EIATTR_MAXREG_COUNT
	.align		4
        /*002c*/ 	.byte	0x03, 0x1b
        /*002e*/ 	.short	0x00ff


	//----- nvinfo : EIATTR_NUM_BARRIERS
	.align		4
        /*0030*/ 	.byte	0x02, 0x4c
        /*0032*/ 	.byte	0x01
	.zero		1


	//----- nvinfo : EIATTR_MERCURY_ISA_VERSION
	.align		4
        /*0034*/ 	.byte	0x03, 0x5f
        /*0036*/ 	.short	0x0101


	//----- nvinfo : EIATTR_VRC_CTA_INIT_COUNT
	.align		4
        /*0038*/ 	.byte	0x02, 0x4a
	.zero		1
	.zero		1


	//----- nvinfo : EIATTR_EXIT_INSTR_OFFSETS
	.align		4
        /*003c*/ 	.byte	0x04, 0x1c
        /*003e*/ 	.short	(.L_13 - .L_12)


	//   ....[0]....
.L_12:
        /*0040*/ 	.word	0x00000200


	//   ....[1]....
        /*0044*/ 	.word	0x00000250


	//----- nvinfo : EIATTR_CBANK_PARAM_SIZE
	.align		4
.L_13:
        /*0048*/ 	.byte	0x03, 0x19
        /*004a*/ 	.short	0x0010


	//----- nvinfo : EIATTR_PARAM_CBANK
	.align		4
        /*004c*/ 	.byte	0x04, 0x0a
        /*004e*/ 	.short	(.L_15 - .L_14)
	.align		4
.L_14:
        /*0050*/ 	.word	index@(.nv.constant0._Z10prefix_sumPiS_)
        /*0054*/ 	.short	0x0380
        /*0056*/ 	.short	0x0010


	//----- nvinfo : EIATTR_SW_WAR
	.align		4
.L_15:
        /*0058*/ 	.byte	0x04, 0x36
        /*005a*/ 	.short	(.L_17 - .L_16)
.L_16:
        /*005c*/ 	.word	0x00000008
.L_17:


//--------------------- .nv.callgraph             --------------------------
	.section	.nv.callgraph,"",@"SHT_CUDA_CALLGRAPH"
	.align	4
	.sectionentsize	8
	.align		4
        /*0000*/ 	.word	0x00000000
	.align		4
        /*0004*/ 	.word	0xffffffff
	.align		4
        /*0008*/ 	.word	0x00000000
	.align		4
        /*000c*/ 	.word	0xfffffffe
	.align		4
        /*0010*/ 	.word	0x00000000
	.align		4
        /*0014*/ 	.word	0xfffffffd
	.align		4
        /*0018*/ 	.word	0x00000000
	.align		4
        /*001c*/ 	.word	0xfffffffc


//--------------------- .text._Z10prefix_sumPiS_  --------------------------
	.section	.text._Z10prefix_sumPiS_,"ax",@progbits
	.align	128
        .global         _Z10prefix_sumPiS_
        .type           _Z10prefix_sumPiS_,@function
        .size           _Z10prefix_sumPiS_,(.L_x_3 - _Z10prefix_sumPiS_)
        .other          _Z10prefix_sumPiS_,@"STO_CUDA_ENTRY STV_DEFAULT"
_Z10prefix_sumPiS_:
.text._Z10prefix_sumPiS_:
[----:B------:R-:W-:Y:S01]  /*0000*/  LDC R1, c[0x0][0x37c] ;  /* 0x0000df00ff017b82 */ /* 0x000fe20000000800 */
[----:B------:R-:W0:Y:S01]  /*0010*/  S2R R4, SR_TID.X ;  /* 0x0000000000047919 */ /* 0x000e220000002100 */
[----:B------:R-:W0:Y:S01]  /*0020*/  LDCU UR8, c[0x0][0x360] ;  /* 0x00006c00ff0877ac */ /* 0x000e220008000800 */
[----:B------:R-:W0:Y:S01]  /*0030*/  S2R R5, SR_CTAID.X ;  /* 0x0000000000057919 */ /* 0x000e220000002500 */
[----:B------:R-:W1:Y:S01]  /*0040*/  LDCU.64 UR6, c[0x0][0x358] ;  /* 0x00006b00ff0677ac */ /* 0x000e620008000a00 */
[----:B0-----:R-:W-:-:S05]  /*0050*/  IMAD R5, R5, UR8, R4 ;  /* 0x0000000805057c24 */ /* 0x001fca000f8e0204 */
[----:B------:R-:W-:-:S13]  /*0060*/  ISETP.GT.AND P1, PT, R5, 0x1ff, PT ;  /* 0x000001ff0500780c */ /* 0x000fda0003f24270 */
[----:B------:R-:W0:Y:S02]  /*0070*/  @!P1 LDC.64 R2, c[0x0][0x380] ;  /* 0x0000e000ff029b82 */ /* 0x000e240000000a00 */
[----:B0-----:R-:W-:-:S06]  /*0080*/  @!P1 IMAD.WIDE R2, R5, 0x4, R2 ;  /* 0x0000000405029825 */ /* 0x001fcc00078e0202 */
[----:B-1----:R-:W2:Y:S01]  /*0090*/  @!P1 LDG.E R3, desc[UR6][R2.64] ;  /* 0x0000000602039981 */ /* 0x002ea2000c1e1900 */
[----:B------:R-:W0:Y:S01]  /*00a0*/  S2UR UR5, SR_CgaCtaId ;  /* 0x00000000000579c3 */ /* 0x000e220000008800 */
[----:B------:R-:W-:Y:S01]  /*00b0*/  UMOV UR4, 0x400 ;  /* 0x0000040000047882 */ /* 0x000fe20000000000 */
[----:B------:R-:W-:Y:S01]  /*00c0*/  UISETP.GE.U32.AND UP0, UPT, UR8, 0x2, UPT ;  /* 0x000000020800788c */ /* 0x000fe2000bf06070 */
[----:B------:R-:W-:Y:S01]  /*00d0*/  ISETP.GT.U32.AND P0, PT, R4, 0x1ff, PT ;  /* 0x000001ff0400780c */ /* 0x000fe20003f04070 */
[----:B0-----:R-:W-:-:S06]  /*00e0*/  ULEA UR4, UR5, UR4, 0x18 ;  /* 0x0000000405047291 */ /* 0x001fcc000f8ec0ff */
[----:B------:R-:W-:-:S05]  /*00f0*/  LEA R0, R4, UR4, 0x2 ;  /* 0x0000000404007c11 */ /* 0x000fca000f8e10ff */
[----:B--2---:R0:W-:Y:S04]  /*0100*/  @!P1 STS [R0], R3 ;  /* 0x0000000300009388 */ /* 0x0041e80000000800 */
[----:B------:R0:W-:Y:S01]  /*0110*/  @P1 STS [R0], RZ ;  /* 0x000000ff00001388 */ /* 0x0001e20000000800 */
[----:B------:R-:W-:Y:S06]  /*0120*/  BAR.SYNC.DEFER_BLOCKING 0x0 ;  /* 0x0000000000007b1d */ /* 0x000fec0000010000 */
[----:B------:R-:W-:Y:S05]  /*0130*/  BRA.U !UP0, `(.L_x_0) ;  /* 0x0000000108307547 */ /* 0x000fea000b800000 */
[----:B------:R-:W-:-:S05]  /*0140*/  UMOV UR5, 0x1 ;  /* 0x0000000100057882 */ /* 0x000fca0000000000 */
.L_x_1:
[----:B------:R-:W-:-:S13]  /*0150*/  ISETP.GE.U32.AND P1, PT, R4, UR5, PT ;  /* 0x0000000504007c0c */ /* 0x000fda000bf26070 */
[----:B------:R-:W-:Y:S01]  /*0160*/  @P1 VIADD R2, R4, -UR5 ;  /* 0x8000000504021c36 */ /* 0x000fe20008000000 */
[----:B------:R-:W-:-:S04]  /*0170*/  USHF.L.U32 UR5, UR5, 0x1, URZ ;  /* 0x0000000105057899 */ /* 0x000fc800080006ff */
[----:B0-----:R-:W-:Y:S01]  /*0180*/  @P1 LEA R3, R2, UR4, 0x2 ;  /* 0x0000000402031c11 */ /* 0x001fe2000f8e10ff */
[----:B------:R-:W-:Y:S01]  /*0190*/  UISETP.GE.U32.AND UP0, UPT, UR5, UR8, UPT ;  /* 0x000000080500728c */ /* 0x000fe2000bf06070 */
[----:B------:R-:W-:Y:S04]  /*01a0*/  @P1 LDS R2, [R0] ;  /* 0x0000000000021984 */ /* 0x000fe80000000800 */
[----:B------:R-:W0:Y:S02]  /*01b0*/  @P1 LDS R3, [R3] ;  /* 0x0000000003031984 */ /* 0x000e240000000800 */
[----:B01----:R-:W-:Y:S01]  /*01c0*/  @P1 IMAD.IADD R7, R2, 0x1, R3 ;  /* 0x0000000102071824 */ /* 0x003fe200078e0203 */
[----:B------:R-:W-:Y:S06]  /*01d0*/  BAR.SYNC.DEFER_BLOCKING 0x0 ;  /* 0x0000000000007b1d */ /* 0x000fec0000010000 */
[----:B------:R1:W-:Y:S01]  /*01e0*/  @P1 STS [R0], R7 ;  /* 0x0000000700001388 */ /* 0x0003e20000000800 */
[----:B------:R-:W-:Y:S05]  /*01f0*/  BRA.U !UP0, `(.L_x_1) ;  /* 0xfffffffd08d47547 */ /* 0x000fea000b83ffff */
.L_x_0:
[----:B------:R-:W-:Y:S05]  /*0200*/  @P0 EXIT ;  /* 0x000000000000094d */ /* 0x000fea0003800000 */
[----:B-1----:R-:W1:Y:S01]  /*0210*/  LDS R7, [R0] ;  /* 0x0000000000077984 */ /* 0x002e620000000800 */
[----:B0-----:R-:W0:Y:S02]  /*0220*/  LDC.64 R2, c[0x0][0x388] ;  /* 0x0000e200ff027b82 */ /* 0x001e240000000a00 */
[----:B0-----:R-:W-:-:S05]  /*0230*/  IMAD.WIDE R2, R5, 0x4, R2 ;  /* 0x0000000405027825 */ /* 0x001fca00078e0202 */
[----:B-1----:R-:W-:Y:S01]  /*0240*/  STG.E desc[UR6][R2.64], R7 ;  /* 0x0000000702007986 */ /* 0x002fe2000c101906 */
[----:B------:R-:W-:Y:S05]  /*0250*/  EXIT ;  /* 0x000000000000794d */ /* 0x000fea0003800000 */
.L_x_2:
[----:B------:R-:W-:-:S00]  /*0260*/  BRA `(.L_x_2) ;  /* 0xfffffffc00fc7947 */ /* 0x000fc0000383ffff */
[----:B------:R-:W-:-:S00]  /*0270*/  NOP ;  /* 0x0000000000007918 */ /* 0x000fc00000000000 */
        /* <DEDUP_REMOVED lines=8> */
.L_x_3:


//--------------------- .nv.shared._Z10prefix_sumPiS_ --------------------------
	.section	.nv.shared._Z10prefix_sumPiS_,"aw",@nobits
	.sectionflags	@""
	.align	4
.nv.shared._Z10prefix_sumPiS_:
	.zero		3072


//--------------------- .nv.shared.reserved.0     --------------------------
	.section	.nv.shared.reserved.0,"aw",@nobits
	.weak		__nv_reservedSMEM_offset_0_alias
	.size		__nv_reservedSMEM_offset_0_alias, 0, 64
	.other		__nv_reservedSMEM_offset_0_alias,@"STO_CUDA_RESERVED_SHARED STV_DEFAULT"
__nv_reservedSMEM_offset_0_alias:
	.zero		0
	.zero		64


//--------------------- .nv.constant0._Z10prefix_sumPiS_ --------------------------
	.section	.nv.constant0._Z10prefix_sumPiS_,"a",@progbits
	.sectionflags	@""
	.align	4
.nv.constant0._Z10prefix_sumPiS_:
	.zero		912


//--------------------- SYMBOLS --------------------------

	.type		.nv.reservedSmem.offset0,@object
	.size		.nv.reservedSmem.offset0,0x4
	.type		.nv.reservedSmem.cap,@object
	.size		.nv.reservedSmem.cap,0x4
